//
// Generated by NVIDIA NVVM Compiler
//
// Compiler Build ID: CL-36424714
// Cuda compilation tools, release 13.0, V13.0.88
// Based on NVVM 20.0.0
//

.version 9.0
.target sm_100
.address_size 64

	// .globl	_Z11gemm_kernelPKfS0_Pf

.visible .entry _Z11gemm_kernelPKfS0_Pf(
	.param .u64 .ptr .align 1 _Z11gemm_kernelPKfS0_Pf_param_0,
	.param .u64 .ptr .align 1 _Z11gemm_kernelPKfS0_Pf_param_1,
	.param .u64 .ptr .align 1 _Z11gemm_kernelPKfS0_Pf_param_2
)
{
	.reg .pred 	%p<5>;
	.reg .b32 	%r<18>;
	.reg .b32 	%f<52>;
	.reg .b64 	%rd<18>;

	ld.param.u64 	%rd5, [_Z11gemm_kernelPKfS0_Pf_param_0];
	ld.param.u64 	%rd6, [_Z11gemm_kernelPKfS0_Pf_param_1];
	ld.param.u64 	%rd7, [_Z11gemm_kernelPKfS0_Pf_param_2];
	mov.u32 	%r8, %ctaid.y;
	mov.u32 	%r9, %ntid.y;
	mov.u32 	%r10, %tid.y;
	mad.lo.s32 	%r1, %r8, %r9, %r10;
	mov.u32 	%r11, %ctaid.x;
	mov.u32 	%r12, %ntid.x;
	mov.u32 	%r13, %tid.x;
	mad.lo.s32 	%r2, %r11, %r12, %r13;
	setp.gt.u32 	%p1, %r1, 1023;
	setp.gt.s32 	%p2, %r2, 1023;
	or.pred  	%p3, %p1, %p2;
	@%p3 bra 	$L__BB0_4;
	shl.b32 	%r3, %r1, 10;
	mul.wide.u32 	%rd8, %r3, 4;
	cvta.to.global.u64 	%rd9, %rd5;
	add.s64 	%rd10, %rd8, %rd9;
	add.s64 	%rd17, %rd10, 32;
	cvta.to.global.u64 	%rd11, %rd6;
	add.s64 	%rd2, %rd11, 32768;
	mov.f32 	%f51, 0f00000000;
	mov.b32 	%r17, 0;
	mov.u32 	%r16, %r2;
$L__BB0_2:
	mul.wide.s32 	%rd12, %r16, 4;
	add.s64 	%rd13, %rd2, %rd12;
	ld.global.f32 	%f4, [%rd17+-32];
	ld.global.f32 	%f5, [%rd13+-32768];
	fma.rn.f32 	%f6, %f4, %f5, %f51;
	ld.global.f32 	%f7, [%rd17+-28];
	ld.global.f32 	%f8, [%rd13+-28672];
	fma.rn.f32 	%f9, %f7, %f8, %f6;
	ld.global.f32 	%f10, [%rd17+-24];
	ld.global.f32 	%f11, [%rd13+-24576];
	fma.rn.f32 	%f12, %f10, %f11, %f9;
	ld.global.f32 	%f13, [%rd17+-20];
	ld.global.f32 	%f14, [%rd13+-20480];
	fma.rn.f32 	%f15, %f13, %f14, %f12;
	ld.global.f32 	%f16, [%rd17+-16];
	ld.global.f32 	%f17, [%rd13+-16384];
	fma.rn.f32 	%f18, %f16, %f17, %f15;
	ld.global.f32 	%f19, [%rd17+-12];
	ld.global.f32 	%f20, [%rd13+-12288];
	fma.rn.f32 	%f21, %f19, %f20, %f18;
	ld.global.f32 	%f22, [%rd17+-8];
	ld.global.f32 	%f23, [%rd13+-8192];
	fma.rn.f32 	%f24, %f22, %f23, %f21;
	ld.global.f32 	%f25, [%rd17+-4];
	ld.global.f32 	%f26, [%rd13+-4096];
	fma.rn.f32 	%f27, %f25, %f26, %f24;
	ld.global.f32 	%f28, [%rd17];
	ld.global.f32 	%f29, [%rd13];
	fma.rn.f32 	%f30, %f28, %f29, %f27;
	ld.global.f32 	%f31, [%rd17+4];
	ld.global.f32 	%f32, [%rd13+4096];
	fma.rn.f32 	%f33, %f31, %f32, %f30;
	ld.global.f32 	%f34, [%rd17+8];
	ld.global.f32 	%f35, [%rd13+8192];
	fma.rn.f32 	%f36, %f34, %f35, %f33;
	ld.global.f32 	%f37, [%rd17+12];
	ld.global.f32 	%f38, [%rd13+12288];
	fma.rn.f32 	%f39, %f37, %f38, %f36;
	ld.global.f32 	%f40, [%rd17+16];
	ld.global.f32 	%f41, [%rd13+16384];
	fma.rn.f32 	%f42, %f40, %f41, %f39;
	ld.global.f32 	%f43, [%rd17+20];
	ld.global.f32 	%f44, [%rd13+20480];
	fma.rn.f32 	%f45, %f43, %f44, %f42;
	ld.global.f32 	%f46, [%rd17+24];
	ld.global.f32 	%f47, [%rd13+24576];
	fma.rn.f32 	%f48, %f46, %f47, %f45;
	ld.global.f32 	%f49, [%rd17+28];
	ld.global.f32 	%f50, [%rd13+28672];
	fma.rn.f32 	%f51, %f49, %f50, %f48;
	add.s32 	%r17, %r17, 16;
	add.s64 	%rd17, %rd17, 64;
	add.s32 	%r16, %r16, 16384;
	setp.ne.s32 	%p4, %r17, 1024;
	@%p4 bra 	$L__BB0_2;
	add.s32 	%r15, %r3, %r2;
	cvta.to.global.u64 	%rd14, %rd7;
	mul.wide.s32 	%rd15, %r15, 4;
	add.s64 	%rd16, %rd14, %rd15;
	st.global.f32 	[%rd16], %f51;
$L__BB0_4:
	ret;

}


// ===== COMPILED SASS (sm_100) =====

	.target	sm_100

	.elftype	@"ET_EXEC"


//--------------------- .note.nv.tkinfo           --------------------------
	.section	.note.nv.tkinfo,"",@"SHT_NOTE"
	.sectionflags	@"SHF_NOTE_NV_TKINFO"
	.tkinfo
        /*0018*/ 	.word	0x00000002
        /*0030*/ 	.string	""
        /*0030*/ 	.string	"ptxas"
        /*0030*/ 	.string	"Cuda compilation tools, release 13.0, V13.0.88"
        /*0030*/ 	.string	"Build cuda_13.0.r13.0/compiler.36424714_0"
        /*0030*/ 	.string	"-arch sm_100 -m 64 "



//--------------------- .note.nv.cuinfo           --------------------------
	.section	.note.nv.cuinfo,"",@"SHT_NOTE"
	.sectionflags	@"SHF_NOTE_NV_CUINFO"
        /*0018*/ 	.short	0x0002
        /*001a*/ 	.short	0x0064
        /*001c*/ 	.short	0x0082
	.zero		2


//--------------------- .nv.info                  --------------------------
	.section	.nv.info,"",@"SHT_CUDA_INFO"
	.align	4


	//----- nvinfo : EIATTR_REGCOUNT
	.align		4
        /*0000*/ 	.byte	0x04, 0x2f
        /*0002*/ 	.short	(.L_1 - .L_0)
	.align		4
.L_0:
        /*0004*/ 	.word	index@(_Z11gemm_kernelPKfS0_Pf)
        /*0008*/ 	.word	0x0000001f


	//----- nvinfo : EIATTR_FRAME_SIZE
	.align		4
.L_1:
        /*000c*/ 	.byte	0x04, 0x11
        /*000e*/ 	.short	(.L_3 - .L_2)
	.align		4
.L_2:
        /*0010*/ 	.word	index@(_Z11gemm_kernelPKfS0_Pf)
        /*0014*/ 	.word	0x00000000


	//----- nvinfo : EIATTR_MIN_STACK_SIZE
	.align		4
.L_3:
        /*0018*/ 	.byte	0x04, 0x12
        /*001a*/ 	.short	(.L_5 - .L_4)
	.align		4
.L_4:
        /*001c*/ 	.word	index@(_Z11gemm_kernelPKfS0_Pf)
        /*0020*/ 	.word	0x00000000
.L_5:


//--------------------- .nv.compat                --------------------------
	.section	.nv.compat,"",@"SHT_CUDA_COMPAT_INFO"
	.align	4
        /*0000*/ 	.byte	0x02, 0x09, 0x00, 0x00, 0x02, 0x02, 0x01, 0x00, 0x02, 0x05, 0x05, 0x00, 0x03, 0x07, 0x01, 0x01
        /*0010*/ 	.byte	0x02, 0x03, 0x00, 0x00, 0x02, 0x06, 0x01, 0x00, 0x04, 0x0b, 0x08, 0x00, 0x09, 0x00, 0x00, 0x00
        /*0020*/ 	.byte	0x00, 0x00, 0x00, 0x00


//--------------------- .nv.info._Z11gemm_kernelPKfS0_Pf --------------------------
	.section	.nv.info._Z11gemm_kernelPKfS0_Pf,"",@"SHT_CUDA_INFO"
	.sectionflags	@""
	.align	4


	//----- nvinfo : EIATTR_CUDA_API_VERSION
	.align		4
        /*0000*/ 	.byte	0x04, 0x37
        /*0002*/ 	.short	(.L_7 - .L_6)
.L_6:
        /*0004*/ 	.word	0x00000082


	//----- nvinfo : EIATTR_KPARAM_INFO
	.align		4
.L_7:
        /*0008*/ 	.byte	0x04, 0x17
        /*000a*/ 	.short	(.L_9 - .L_8)
.L_8:
        /*000c*/ 	.word	0x00000000
        /*0010*/ 	.short	0x0002
        /*0012*/ 	.short	0x0010
        /*0014*/ 	.byte	0x00, 0xf5, 0x21, 0x00


	//----- nvinfo : EIATTR_KPARAM_INFO
	.align		4
.L_9:
        /*0018*/ 	.byte	0x04, 0x17
        /*001a*/ 	.short	(.L_11 - .L_10)
.L_10:
        /*001c*/ 	.word	0x00000000
        /*0020*/ 	.short	0x0001
        /*0022*/ 	.short	0x0008
        /*0024*/ 	.byte	0x00, 0xf5, 0x21, 0x00


	//----- nvinfo : EIATTR_KPARAM_INFO
	.align		4
.L_11:
        /*0028*/ 	.byte	0x04, 0x17
        /*002a*/ 	.short	(.L_13 - .L_12)
.L_12:
        /*002c*/ 	.word	0x00000000
        /*0030*/ 	.short	0x0000
        /*0032*/ 	.short	0x0000
        /*0034*/ 	.byte	0x00, 0xf5, 0x21, 0x00


	//----- nvinfo : EIATTR_SPARSE_MMA_MASK
	.align		4
.L_13:
        /*0038*/ 	.byte	0x03, 0x50
        /*003a*/ 	.short	0x0000


	//----- nvinfo : EIATTR_MAXREG_COUNT
	.align		4
        /*003c*/ 	.byte	0x03, 0x1b
        /*003e*/ 	.short	0x00ff


	//----- nvinfo : EIATTR_MERCURY_ISA_VERSION
	.align		4
        /*0040*/ 	.byte	0x03, 0x5f
        /*0042*/ 	.short	0x0101


	//----- nvinfo : EIATTR_VRC_CTA_INIT_COUNT
	.align		4
        /*0044*/ 	.byte	0x02, 0x4a
	.zero		1
	.zero		1


	//----- nvinfo : EIATTR_EXIT_INSTR_OFFSETS
	.align		4
        /*0048*/ 	.byte	0x04, 0x1c
        /*004a*/ 	.short	(.L_15 - .L_14)


	//   ....[0]....
.L_14:
        /*004c*/ 	.word	0x000000b0


	//   ....[1]....
        /*0050*/ 	.word	0x00000550


	//----- nvinfo : EIATTR_CBANK_PARAM_SIZE
	.align		4
.L_15:
        /*0054*/ 	.byte	0x03, 0x19
        /*0056*/ 	.short	0x0018


	//----- nvinfo : EIATTR_PARAM_CBANK
	.align		4
        /*0058*/ 	.byte	0x04, 0x0a
        /*005a*/ 	.short	(.L_17 - .L_16)
	.align		4
.L_16:
        /*005c*/ 	.word	index@(.nv.constant0._Z11gemm_kernelPKfS0_Pf)
        /*0060*/ 	.short	0x0380
        /*0062*/ 	.short	0x0018


	//----- nvinfo : EIATTR_SW_WAR
	.align		4
.L_17:
        /*0064*/ 	.byte	0x04, 0x36
        /*0066*/ 	.short	(.L_19 - .L_18)
.L_18:
        /*0068*/ 	.word	0x00000008
.L_19:


//--------------------- .nv.callgraph             --------------------------
	.section	.nv.callgraph,"",@"SHT_CUDA_CALLGRAPH"
	.align	4
	.sectionentsize	8
	.align		4
        /*0000*/ 	.word	0x00000000
	.align		4
        /*0004*/ 	.word	0xffffffff
	.align		4
        /*0008*/ 	.word	0x00000000
	.align		4
        /*000c*/ 	.word	0xfffffffe
	.align		4
        /*0010*/ 	.word	0x00000000
	.align		4
        /*0014*/ 	.word	0xfffffffd
	.align		4
        /*0018*/ 	.word	0x00000000
	.align		4
        /*001c*/ 	.word	0xfffffffc


//--------------------- .text._Z11gemm_kernelPKfS0_Pf --------------------------
	.section	.text._Z11gemm_kernelPKfS0_Pf,"ax",@progbits
	.align	128
        .global         _Z11gemm_kernelPKfS0_Pf
        .type           _Z11gemm_kernelPKfS0_Pf,@function
        .size           _Z11gemm_kernelPKfS0_Pf,(.L_x_2 - _Z11gemm_kernelPKfS0_Pf)
        .other          _Z11gemm_kernelPKfS0_Pf,@"STO_CUDA_ENTRY STV_DEFAULT"
_Z11gemm_kernelPKfS0_Pf:
.text._Z11gemm_kernelPKfS0_Pf:
[----:B------:R-:W-:Y:S01]  /*0000*/  LDC R1, c[0x0][0x37c] ;  /* 0x0000df00ff017b82 */ /* 0x000fe20000000800 */
[----:B------:R-:W0:Y:S07]  /*0010*/  S2R R3, SR_TID.X ;  /* 0x0000000000037919 */ /* 0x000e2e0000002100 */
[----:B------:R-:W1:Y:S01]  /*0020*/  LDC R7, c[0x0][0x364] ;  /* 0x0000d900ff077b82 */ /* 0x000e620000000800 */
[----:B------:R-:W1:Y:S07]  /*0030*/  S2R R2, SR_TID.Y ;  /* 0x0000000000027919 */ /* 0x000e6e0000002200 */
[----:B------:R-:W0:Y:S08]  /*0040*/  S2UR UR5, SR_CTAID.X ;  /* 0x00000000000579c3 */ /* 0x000e300000002500 */
[----:B------:R-:W0:Y:S08]  /*0050*/  LDC R0, c[0x0][0x360] ;  /* 0x0000d800ff007b82 */ /* 0x000e300000000800 */
[----:B------:R-:W1:Y:S01]  /*0060*/  S2UR UR4, SR_CTAID.Y ;  /* 0x00000000000479c3 */ /* 0x000e620000002600 */
[----:B0-----:R-:W-:-:S05]  /*0070*/  IMAD R0, R0, UR5, R3 ;  /* 0x0000000500007c24 */ /* 0x001fca000f8e0203 */
[----:B------:R-:W-:Y:S01]  /*0080*/  ISETP.GT.AND P0, PT, R0, 0x3ff, PT ;  /* 0x000003ff0000780c */ /* 0x000fe20003f04270 */
[----:B-1----:R-:W-:-:S05]  /*0090*/  IMAD R7, R7, UR4, R2 ;  /* 0x0000000407077c24 */ /* 0x002fca000f8e0202 */
[----:B------:R-:W-:-:S13]  /*00a0*/  ISETP.GT.U32.OR P0, PT, R7, 0x3ff, P0 ;  /* 0x000003ff0700780c */ /* 0x000fda0000704470 */
[----:B------:R-:W-:Y:S05]  /*00b0*/  @P0 EXIT ;  /* 0x000000000000094d */ /* 0x000fea0003800000 */
[----:B------:R-:W0:Y:S01]  /*00c0*/  LDC.64 R2, c[0x0][0x380] ;  /* 0x0000e000ff027b82 */ /* 0x000e220000000a00 */
[----:B------:R-:W1:Y:S01]  /*00d0*/  LDCU.64 UR6, c[0x0][0x388] ;  /* 0x00007100ff0677ac */ /* 0x000e620008000a00 */
[----:B------:R-:W-:Y:S01]  /*00e0*/  SHF.L.U32 R7, R7, 0xa, RZ ;  /* 0x0000000a07077819 */ /* 0x000fe200000006ff */
[----:B------:R-:W-:Y:S01]  /*00f0*/  HFMA2 R14, -RZ, RZ, 0, 0 ;  /* 0x00000000ff0e7431 */ /* 0x000fe200000001ff */
[----:B------:R-:W-:Y:S01]  /*0100*/  MOV R6, R0 ;  /* 0x0000000000067202 */ /* 0x000fe20000000f00 */
[----:B------:R-:W2:Y:S01]  /*0110*/  LDCU.64 UR8, c[0x0][0x358] ;  /* 0x00006b00ff0877ac */ /* 0x000ea20008000a00 */
[----:B------:R-:W-:Y:S01]  /*0120*/  UMOV UR4, URZ ;  /* 0x000000ff00047c82 */ /* 0x000fe20008000000 */
[----:B-1----:R-:W-:-:S04]  /*0130*/  UIADD3 UR5, UP0, UPT, UR6, 0x8000, URZ ;  /* 0x0000800006057890 */ /* 0x002fc8000ff1e0ff */
[----:B------:R-:W-:Y:S01]  /*0140*/  UIADD3.X UR6, UPT, UPT, URZ, UR7, URZ, UP0, !UPT ;  /* 0x00000007ff067290 */ /* 0x000fe200087fe4ff */
[----:B0-----:R-:W-:-:S03]  /*0150*/  IMAD.WIDE.U32 R2, R7, 0x4, R2 ;  /* 0x0000000407027825 */ /* 0x001fc600078e0002 */
[----:B------:R-:W-:-:S04]  /*0160*/  IADD3 R4, P0, PT, R2, 0x20, RZ ;  /* 0x0000002002047810 */ /* 0x000fc80007f1e0ff */
[----:B--2---:R-:W-:-:S09]  /*0170*/  IADD3.X R5, PT, PT, RZ, R3, RZ, P0, !PT ;  /* 0x00000003ff057210 */ /* 0x004fd200007fe4ff */
.L_x_0:
[----:B------:R-:W-:Y:S01]  /*0180*/  MOV R2, UR5 ;  /* 0x0000000500027c02 */ /* 0x000fe20008000f00 */
[----:B------:R-:W2:Y:S01]  /*0190*/  LDG.E R15, desc[UR8][R4.64+-0x20] ;  /* 0xffffe008040f7981 */ /* 0x000ea2000c1e1900 */
[----:B------:R-:W-:-:S03]  /*01a0*/  MOV R3, UR6 ;  /* 0x0000000600037c02 */ /* 0x000fc60008000f00 */
[----:B------:R-:W3:Y:S01]  /*01b0*/  LDG.E R24, desc[UR8][R4.64+-0x1c] ;  /* 0xffffe40804187981 */ /* 0x000ee2000c1e1900 */
[----:B------:R-:W-:-:S03]  /*01c0*/  IMAD.WIDE R2, R6, 0x4, R2 ;  /* 0x0000000406027825 */ /* 0x000fc600078e0202 */
[----:B------:R-:W4:Y:S04]  /*01d0*/  LDG.E R19, desc[UR8][R4.64+-0x18] ;  /* 0xffffe80804137981 */ /* 0x000f28000c1e1900 */
[----:B------:R-:W2:Y:S04]  /*01e0*/  LDG.E R16, desc[UR8][R2.64+-0x8000] ;  /* 0xff80000802107981 */ /* 0x000ea8000c1e1900 */
[----:B------:R-:W3:Y:S04]  /*01f0*/  LDG.E R25, desc[UR8][R2.64+-0x7000] ;  /* 0xff90000802197981 */ /* 0x000ee8000c1e1900 */
[----:B------:R-:W4:Y:S04]  /*0200*/  LDG.E R18, desc[UR8][R2.64+-0x6000] ;  /* 0xffa0000802127981 */ /* 0x000f28000c1e1900 */
[----:B------:R-:W5:Y:S04]  /*0210*/  LDG.E R20, desc[UR8][R4.64+-0x14] ;  /* 0xffffec0804147981 */ /* 0x000f68000c1e1900 */
        /* <DEDUP_REMOVED lines=11> */
[----:B------:R-:W5:Y:S01]  /*02d0*/  LDG.E R26, desc[UR8][R4.64+0x1c] ;  /* 0x00001c08041a7981 */ /* 0x000f62000c1e1900 */
[----:B--2---:R-:W-:-:S03]  /*02e0*/  FFMA R15, R15, R16, R14 ;  /* 0x000000100f0f7223 */ /* 0x004fc6000000000e */
[----:B------:R-:W2:Y:S01]  /*02f0*/  LDG.E R16, desc[UR8][R4.64] ;  /* 0x0000000804107981 */ /* 0x000ea2000c1e1900 */
[----:B---3--:R-:W-:-:S03]  /*0300*/  FFMA R24, R24, R25, R15 ;  /* 0x0000001918187223 */ /* 0x008fc6000000000f */
[----:B------:R-:W3:Y:S01]  /*0310*/  LDG.E R14, desc[UR8][R4.64+0x4] ;  /* 0x00000408040e7981 */ /* 0x000ee2000c1e1900 */
[----:B----4-:R-:W-:-:S03]  /*0320*/  FFMA R25, R19, R18, R24 ;  /* 0x0000001213197223 */ /* 0x010fc60000000018 */
[----:B------:R-:W3:Y:S04]  /*0330*/  LDG.E R15, desc[UR8][R2.64+0x1000] ;  /* 0x00100008020f7981 */ /* 0x000ee8000c1e1900 */
[----:B------:R-:W4:Y:S01]  /*0340*/  LDG.E R18, desc[UR8][R4.64+0x8] ;  /* 0x0000080804127981 */ /* 0x000f22000c1e1900 */
[----:B-----5:R-:W-:-:S03]  /*0350*/  FFMA R25, R20, R21, R25 ;  /* 0x0000001514197223 */ /* 0x020fc60000000019 */
[----:B------:R-:W4:Y:S04]  /*0360*/  LDG.E R19, desc[UR8][R2.64+0x2000] ;  /* 0x0020000802137981 */ /* 0x000f28000c1e1900 */
[----:B------:R-:W5:Y:S01]  /*0370*/  LDG.E R20, desc[UR8][R4.64+0xc] ;  /* 0x00000c0804147981 */ /* 0x000f62000c1e1900 */
[----:B------:R-:W-:-:S03]  /*0380*/  FFMA R25, R22, R23, R25 ;  /* 0x0000001716197223 */ /* 0x000fc60000000019 */
[----:B------:R-:W5:Y:S04]  /*0390*/  LDG.E R21, desc[UR8][R2.64+0x3000] ;  /* 0x0030000802157981 */ /* 0x000f68000c1e1900 */
[----:B------:R-:W5:Y:S04]  /*03a0*/  LDG.E R22, desc[UR8][R4.64+0x10] ;  /* 0x0000100804167981 */ /* 0x000f68000c1e1900 */
[----:B------:R-:W5:Y:S01]  /*03b0*/  LDG.E R23, desc[UR8][R2.64+0x4000] ;  /* 0x0040000802177981 */ /* 0x000f62000c1e1900 */
[----:B------:R-:W-:-:S03]  /*03c0*/  FFMA R28, R12, R13, R25 ;  /* 0x0000000d0c1c7223 */ /* 0x000fc60000000019 */
[----:B------:R-:W5:Y:S04]  /*03d0*/  LDG.E R24, desc[UR8][R4.64+0x14] ;  /* 0x0000140804187981 */ /* 0x000f68000c1e1900 */
[----:B------:R-:W5:Y:S04]  /*03e0*/  LDG.E R25, desc[UR8][R2.64+0x5000] ;  /* 0x0050000802197981 */ /* 0x000f68000c1e1900 */
[----:B------:R0:W5:Y:S04]  /*03f0*/  LDG.E R13, desc[UR8][R4.64+0x18] ;  /* 0x00001808040d7981 */ /* 0x000168000c1e1900 */
[----:B------:R-:W5:Y:S01]  /*0400*/  LDG.E R12, desc[UR8][R2.64+0x6000] ;  /* 0x00600008020c7981 */ /* 0x000f62000c1e1900 */
[----:B------:R-:W-:-:S04]  /*0410*/  FFMA R9, R9, R8, R28 ;  /* 0x0000000809097223 */ /* 0x000fc8000000001c */
[----:B------:R-:W-:Y:S01]  /*0420*/  FFMA R9, R10, R11, R9 ;  /* 0x0000000b0a097223 */ /* 0x000fe20000000009 */
[----:B------:R-:W-:-:S04]  /*0430*/  UIADD3 UR4, UPT, UPT, UR4, 0x10, URZ ;  /* 0x0000001004047890 */ /* 0x000fc8000fffe0ff */
[----:B------:R-:W-:Y:S01]  /*0440*/  UISETP.NE.AND UP0, UPT, UR4, 0x400, UPT ;  /* 0x000004000400788c */ /* 0x000fe2000bf05270 */
[----:B0-----:R-:W-:Y:S02]  /*0450*/  IADD3 R4, P0, PT, R4, 0x40, RZ ;  /* 0x0000004004047810 */ /* 0x001fe40007f1e0ff */
[----:B------:R-:W-:Y:S02]  /*0460*/  IADD3 R6, PT, PT, R6, 0x4000, RZ ;  /* 0x0000400006067810 */ /* 0x000fe40007ffe0ff */
[----:B------:R-:W-:Y:S01]  /*0470*/  IADD3.X R5, PT, PT, RZ, R5, RZ, P0, !PT ;  /* 0x00000005ff057210 */ /* 0x000fe200007fe4ff */
[----:B--2---:R-:W-:-:S04]  /*0480*/  FFMA R9, R16, R17, R9 ;  /* 0x0000001110097223 */ /* 0x004fc80000000009 */
[----:B---3--:R-:W-:-:S04]  /*0490*/  FFMA R9, R14, R15, R9 ;  /* 0x0000000f0e097223 */ /* 0x008fc80000000009 */
[----:B----4-:R-:W-:-:S04]  /*04a0*/  FFMA R9, R18, R19, R9 ;  /* 0x0000001312097223 */ /* 0x010fc80000000009 */
[----:B-----5:R-:W-:-:S04]  /*04b0*/  FFMA R9, R20, R21, R9 ;  /* 0x0000001514097223 */ /* 0x020fc80000000009 */
[----:B------:R-:W-:-:S04]  /*04c0*/  FFMA R9, R22, R23, R9 ;  /* 0x0000001716097223 */ /* 0x000fc80000000009 */
[----:B------:R-:W-:-:S04]  /*04d0*/  FFMA R24, R24, R25, R9 ;  /* 0x0000001918187223 */ /* 0x000fc80000000009 */
[----:B------:R-:W-:-:S04]  /*04e0*/  FFMA R13, R13, R12, R24 ;  /* 0x0000000c0d0d7223 */ /* 0x000fc80000000018 */
[----:B------:R-:W-:Y:S01]  /*04f0*/  FFMA R14, R26, R27, R13 ;  /* 0x0000001b1a0e7223 */ /* 0x000fe2000000000d */
[----:B------:R-:W-:Y:S06]  /*0500*/  BRA.U UP0, `(.L_x_0) ;  /* 0xfffffffd001c7547 */ /* 0x000fec000b83ffff */
[----:B------:R-:W0:Y:S01]  /*0510*/  LDC.64 R2, c[0x0][0x390] ;  /* 0x0000e400ff027b82 */ /* 0x000e220000000a00 */
[----:B------:R-:W-:-:S05]  /*0520*/  IADD3 R7, PT, PT, R0, R7, RZ ;  /* 0x0000000700077210 */ /* 0x000fca0007ffe0ff */
[----:B0-----:R-:W-:-:S05]  /*0530*/  IMAD.WIDE R2, R7, 0x4, R2 ;  /* 0x0000000407027825 */ /* 0x001fca00078e0202 */
[----:B------:R-:W-:Y:S01]  /*0540*/  STG.E desc[UR8][R2.64], R14 ;  /* 0x0000000e02007986 */ /* 0x000fe2000c101908 */
[----:B------:R-:W-:Y:S05]  /*0550*/  EXIT ;  /* 0x000000000000794d */ /* 0x000fea0003800000 */
.L_x_1:
[----:B------:R-:W-:-:S00]  /*0560*/  BRA `(.L_x_1) ;  /* 0xfffffffc00fc7947 */ /* 0x000fc0000383ffff */
[----:B------:R-:W-:-:S00]  /*0570*/  NOP ;  /* 0x0000000000007918 */ /* 0x000fc00000000000 */
        /* <DEDUP_REMOVED lines=8> */
.L_x_2:


//--------------------- .nv.shared.reserved.0     --------------------------
	.section	.nv.shared.reserved.0,"aw",@nobits
	.weak		__nv_reservedSMEM_offset_0_alias
	.size		__nv_reservedSMEM_offset_0_alias, 0, 64
	.other		__nv_reservedSMEM_offset_0_alias,@"STO_CUDA_RESERVED_SHARED STV_DEFAULT"
__nv_reservedSMEM_offset_0_alias:
	.zero		0
	.zero		64


//--------------------- .nv.constant0._Z11gemm_kernelPKfS0_Pf --------------------------
	.section	.nv.constant0._Z11gemm_kernelPKfS0_Pf,"a",@progbits
	.sectionflags	@""
	.align	4
.nv.constant0._Z11gemm_kernelPKfS0_Pf:
	.zero		920


//--------------------- SYMBOLS --------------------------

	.type		.nv.reservedSmem.offset0,@object
	.size		.nv.reservedSmem.offset0,0x4
